//
// Generated by NVIDIA NVVM Compiler
//
// Compiler Build ID: CL-36424714
// Cuda compilation tools, release 13.0, V13.0.88
// Based on NVVM 20.0.0
//

.version 9.0
.target sm_100
.address_size 64


.entry _Z26convert_nv12_to_bgr_kernelPKhS0_iiiPhi(
	.param .u64 .ptr .align 1 _Z26convert_nv12_to_bgr_kernelPKhS0_iiiPhi_param_0,
	.param .u64 .ptr .align 1 _Z26convert_nv12_to_bgr_kernelPKhS0_iiiPhi_param_1,
	.param .u32 _Z26convert_nv12_to_bgr_kernelPKhS0_iiiPhi_param_2,
	.param .u32 _Z26convert_nv12_to_bgr_kernelPKhS0_iiiPhi_param_3,
	.param .u32 _Z26convert_nv12_to_bgr_kernelPKhS0_iiiPhi_param_4,
	.param .u64 .ptr .align 1 _Z26convert_nv12_to_bgr_kernelPKhS0_iiiPhi_param_5,
	.param .u32 _Z26convert_nv12_to_bgr_kernelPKhS0_iiiPhi_param_6
)
{
	.reg .pred 	%p<8>;
	.reg .b16 	%rs<8>;
	.reg .b32 	%r<19>;
	.reg .b32 	%f<28>;
	.reg .b64 	%rd<13>;

	ld.param.u64 	%rd1, [_Z26convert_nv12_to_bgr_kernelPKhS0_iiiPhi_param_0];
	ld.param.u64 	%rd2, [_Z26convert_nv12_to_bgr_kernelPKhS0_iiiPhi_param_1];
	ld.param.u32 	%r2, [_Z26convert_nv12_to_bgr_kernelPKhS0_iiiPhi_param_2];
	ld.param.u32 	%r3, [_Z26convert_nv12_to_bgr_kernelPKhS0_iiiPhi_param_4];
	ld.param.u64 	%rd3, [_Z26convert_nv12_to_bgr_kernelPKhS0_iiiPhi_param_5];
	ld.param.u32 	%r4, [_Z26convert_nv12_to_bgr_kernelPKhS0_iiiPhi_param_6];
	mov.u32 	%r5, %ntid.x;
	mov.u32 	%r6, %ctaid.x;
	mov.u32 	%r7, %tid.x;
	mad.lo.s32 	%r1, %r5, %r6, %r7;
	setp.ge.s32 	%p1, %r1, %r4;
	@%p1 bra 	$L__BB0_2;
	cvta.to.global.u64 	%rd4, %rd1;
	cvta.to.global.u64 	%rd5, %rd2;
	cvta.to.global.u64 	%rd6, %rd3;
	div.s32 	%r8, %r1, %r2;
	mul.lo.s32 	%r9, %r8, %r2;
	sub.s32 	%r10, %r1, %r9;
	mad.lo.s32 	%r11, %r8, %r3, %r10;
	cvt.s64.s32 	%rd7, %r11;
	add.s64 	%rd8, %rd4, %rd7;
	shr.s32 	%r12, %r8, 1;
	and.b32  	%r13, %r10, -2;
	mad.lo.s32 	%r14, %r12, %r3, %r13;
	cvt.s64.s32 	%rd9, %r14;
	add.s64 	%rd10, %rd5, %rd9;
	ld.global.u8 	%rs1, [%rd8];
	cvt.rn.f32.u16 	%f1, %rs1;
	add.f32 	%f2, %f1, 0fC1800000;
	ld.global.u8 	%rs2, [%rd10];
	cvt.rn.f32.u16 	%f3, %rs2;
	add.f32 	%f4, %f3, 0fC3000000;
	mul.f32 	%f5, %f4, 0f400126E9;
	fma.rn.f32 	%f6, %f2, 0f3F94FDF4, %f5;
	setp.lt.f32 	%p2, %f6, 0f00000000;
	setp.gt.f32 	%p3, %f6, 0f437F0000;
	selp.f32 	%f7, 0f437F0000, %f6, %p3;
	selp.f32 	%f8, 0f00000000, %f7, %p2;
	cvt.rzi.u32.f32 	%r15, %f8;
	mul.lo.s32 	%r16, %r1, 3;
	cvt.s64.s32 	%rd11, %r16;
	add.s64 	%rd12, %rd6, %rd11;
	st.global.u8 	[%rd12], %r15;
	ld.global.u8 	%rs3, [%rd8];
	cvt.rn.f32.u16 	%f9, %rs3;
	add.f32 	%f10, %f9, 0fC1800000;
	ld.global.u8 	%rs4, [%rd10+1];
	cvt.rn.f32.u16 	%f11, %rs4;
	add.f32 	%f12, %f11, 0fC3000000;
	mul.f32 	%f13, %f12, 0fBF5020C5;
	fma.rn.f32 	%f14, %f10, 0f3F94FDF4, %f13;
	ld.global.u8 	%rs5, [%rd10];
	cvt.rn.f32.u16 	%f15, %rs5;
	add.f32 	%f16, %f15, 0fC3000000;
	fma.rn.f32 	%f17, %f16, 0fBEC83127, %f14;
	setp.lt.f32 	%p4, %f17, 0f00000000;
	setp.gt.f32 	%p5, %f17, 0f437F0000;
	selp.f32 	%f18, 0f437F0000, %f17, %p5;
	selp.f32 	%f19, 0f00000000, %f18, %p4;
	cvt.rzi.u32.f32 	%r17, %f19;
	st.global.u8 	[%rd12+1], %r17;
	ld.global.u8 	%rs6, [%rd8];
	cvt.rn.f32.u16 	%f20, %rs6;
	add.f32 	%f21, %f20, 0fC1800000;
	ld.global.u8 	%rs7, [%rd10+1];
	cvt.rn.f32.u16 	%f22, %rs7;
	add.f32 	%f23, %f22, 0fC3000000;
	mul.f32 	%f24, %f23, 0f3FCC49BA;
	fma.rn.f32 	%f25, %f21, 0f3F94FDF4, %f24;
	setp.lt.f32 	%p6, %f25, 0f00000000;
	setp.gt.f32 	%p7, %f25, 0f437F0000;
	selp.f32 	%f26, 0f437F0000, %f25, %p7;
	selp.f32 	%f27, 0f00000000, %f26, %p6;
	cvt.rzi.u32.f32 	%r18, %f27;
	st.global.u8 	[%rd12+2], %r18;
$L__BB0_2:
	ret;

}


// ===== COMPILED SASS (sm_100) =====

	.target	sm_100

	.elftype	@"ET_EXEC"


//--------------------- .note.nv.tkinfo           --------------------------
	.section	.note.nv.tkinfo,"",@"SHT_NOTE"
	.sectionflags	@"SHF_NOTE_NV_TKINFO"
	.tkinfo
        /*0018*/ 	.word	0x00000002
        /*0030*/ 	.string	""
        /*0030*/ 	.string	"ptxas"
        /*0030*/ 	.string	"Cuda compilation tools, release 13.0, V13.0.88"
        /*0030*/ 	.string	"Build cuda_13.0.r13.0/compiler.36424714_0"
        /*0030*/ 	.string	"-arch sm_100 -m 64 "



//--------------------- .note.nv.cuinfo           --------------------------
	.section	.note.nv.cuinfo,"",@"SHT_NOTE"
	.sectionflags	@"SHF_NOTE_NV_CUINFO"
        /*0018*/ 	.short	0x0002
        /*001a*/ 	.short	0x0064
        /*001c*/ 	.short	0x0082
	.zero		2


//--------------------- .nv.info                  --------------------------
	.section	.nv.info,"",@"SHT_CUDA_INFO"
	.align	4


	//----- nvinfo : EIATTR_REGCOUNT
	.align		4
        /*0000*/ 	.byte	0x04, 0x2f
        /*0002*/ 	.short	(.L_1 - .L_0)
	.align		4
.L_0:
        /*0004*/ 	.word	index@(_Z26convert_nv12_to_bgr_kernelPKhS0_iiiPhi)
        /*0008*/ 	.word	0x00000010


	//----- nvinfo : EIATTR_FRAME_SIZE
	.align		4
.L_1:
        /*000c*/ 	.byte	0x04, 0x11
        /*000e*/ 	.short	(.L_3 - .L_2)
	.align		4
.L_2:
        /*0010*/ 	.word	index@(_Z26convert_nv12_to_bgr_kernelPKhS0_iiiPhi)
        /*0014*/ 	.word	0x00000000


	//----- nvinfo : EIATTR_MIN_STACK_SIZE
	.align		4
.L_3:
        /*0018*/ 	.byte	0x04, 0x12
        /*001a*/ 	.short	(.L_5 - .L_4)
	.align		4
.L_4:
        /*001c*/ 	.word	index@(_Z26convert_nv12_to_bgr_kernelPKhS0_iiiPhi)
        /*0020*/ 	.word	0x00000000
.L_5:


//--------------------- .nv.compat                --------------------------
	.section	.nv.compat,"",@"SHT_CUDA_COMPAT_INFO"
	.align	4
        /*0000*/ 	.byte	0x02, 0x09, 0x00, 0x00, 0x02, 0x02, 0x01, 0x00, 0x02, 0x05, 0x05, 0x00, 0x03, 0x07, 0x01, 0x01
        /*0010*/ 	.byte	0x02, 0x03, 0x00, 0x00, 0x02, 0x06, 0x01, 0x00, 0x04, 0x0b, 0x08, 0x00, 0x09, 0x00, 0x00, 0x00
        /*0020*/ 	.byte	0x00, 0x00, 0x00, 0x00


//--------------------- .nv.info._Z26convert_nv12_to_bgr_kernelPKhS0_iiiPhi --------------------------
	.section	.nv.info._Z26convert_nv12_to_bgr_kernelPKhS0_iiiPhi,"",@"SHT_CUDA_INFO"
	.sectionflags	@""
	.align	4


	//----- nvinfo : EIATTR_CUDA_API_VERSION
	.align		4
        /*0000*/ 	.byte	0x04, 0x37
        /*0002*/ 	.short	(.L_7 - .L_6)
.L_6:
        /*0004*/ 	.word	0x00000082


	//----- nvinfo : EIATTR_KPARAM_INFO
	.align		4
.L_7:
        /*0008*/ 	.byte	0x04, 0x17
        /*000a*/ 	.short	(.L_9 - .L_8)
.L_8:
        /*000c*/ 	.word	0x00000000
        /*0010*/ 	.short	0x0006
        /*0012*/ 	.short	0x0028
        /*0014*/ 	.byte	0x00, 0xf0, 0x11, 0x00


	//----- nvinfo : EIATTR_KPARAM_INFO
	.align		4
.L_9:
        /*0018*/ 	.byte	0x04, 0x17
        /*001a*/ 	.short	(.L_11 - .L_10)
.L_10:
        /*001c*/ 	.word	0x00000000
        /*0020*/ 	.short	0x0005
        /*0022*/ 	.short	0x0020
        /*0024*/ 	.byte	0x00, 0xf5, 0x21, 0x00


	//----- nvinfo : EIATTR_KPARAM_INFO
	.align		4
.L_11:
        /*0028*/ 	.byte	0x04, 0x17
        /*002a*/ 	.short	(.L_13 - .L_12)
.L_12:
        /*002c*/ 	.word	0x00000000
        /*0030*/ 	.short	0x0004
        /*0032*/ 	.short	0x0018
        /*0034*/ 	.byte	0x00, 0xf0, 0x11, 0x00


	//----- nvinfo : EIATTR_KPARAM_INFO
	.align		4
.L_13:
        /*0038*/ 	.byte	0x04, 0x17
        /*003a*/ 	.short	(.L_15 - .L_14)
.L_14:
        /*003c*/ 	.word	0x00000000
        /*0040*/ 	.short	0x0003
        /*0042*/ 	.short	0x0014
        /*0044*/ 	.byte	0x00, 0xf0, 0x11, 0x00


	//----- nvinfo : EIATTR_KPARAM_INFO
	.align		4
.L_15:
        /*0048*/ 	.byte	0x04, 0x17
        /*004a*/ 	.short	(.L_17 - .L_16)
.L_16:
        /*004c*/ 	.word	0x00000000
        /*0050*/ 	.short	0x0002
        /*0052*/ 	.short	0x0010
        /*0054*/ 	.byte	0x00, 0xf0, 0x11, 0x00


	//----- nvinfo : EIATTR_KPARAM_INFO
	.align		4
.L_17:
        /*0058*/ 	.byte	0x04, 0x17
        /*005a*/ 	.short	(.L_19 - .L_18)
.L_18:
        /*005c*/ 	.word	0x00000000
        /*0060*/ 	.short	0x0001
        /*0062*/ 	.short	0x0008
        /*0064*/ 	.byte	0x00, 0xf5, 0x21, 0x00


	//----- nvinfo : EIATTR_KPARAM_INFO
	.align		4
.L_19:
        /*0068*/ 	.byte	0x04, 0x17
        /*006a*/ 	.short	(.L_21 - .L_20)
.L_20:
        /*006c*/ 	.word	0x00000000
        /*0070*/ 	.short	0x0000
        /*0072*/ 	.short	0x0000
        /*0074*/ 	.byte	0x00, 0xf5, 0x21, 0x00


	//----- nvinfo : EIATTR_SPARSE_MMA_MASK
	.align		4
.L_21:
        /*0078*/ 	.byte	0x03, 0x50
        /*007a*/ 	.short	0x0000


	//----- nvinfo : EIATTR_MAXREG_COUNT
	.align		4
        /*007c*/ 	.byte	0x03, 0x1b
        /*007e*/ 	.short	0x00ff


	//----- nvinfo : EIATTR_MERCURY_ISA_VERSION
	.align		4
        /*0080*/ 	.byte	0x03, 0x5f
        /*0082*/ 	.short	0x0101


	//----- nvinfo : EIATTR_VRC_CTA_INIT_COUNT
	.align		4
        /*0084*/ 	.byte	0x02, 0x4a
	.zero		1
	.zero		1


	//----- nvinfo : EIATTR_EXIT_INSTR_OFFSETS
	.align		4
        /*0088*/ 	.byte	0x04, 0x1c
        /*008a*/ 	.short	(.L_23 - .L_22)


	//   ....[0]....
.L_22:
        /*008c*/ 	.word	0x00000070


	//   ....[1]....
        /*0090*/ 	.word	0x000005c0


	//----- nvinfo : EIATTR_CBANK_PARAM_SIZE
	.align		4
.L_23:
        /*0094*/ 	.byte	0x03, 0x19
        /*0096*/ 	.short	0x002c


	//----- nvinfo : EIATTR_PARAM_CBANK
	.align		4
        /*0098*/ 	.byte	0x04, 0x0a
        /*009a*/ 	.short	(.L_25 - .L_24)
	.align		4
.L_24:
        /*009c*/ 	.word	index@(.nv.constant0._Z26convert_nv12_to_bgr_kernelPKhS0_iiiPhi)
        /*00a0*/ 	.short	0x0380
        /*00a2*/ 	.short	0x002c


	//----- nvinfo : EIATTR_SW_WAR
	.align		4
.L_25:
        /*00a4*/ 	.byte	0x04, 0x36
        /*00a6*/ 	.short	(.L_27 - .L_26)
.L_26:
        /*00a8*/ 	.word	0x00000008
.L_27:


//--------------------- .nv.callgraph             --------------------------
	.section	.nv.callgraph,"",@"SHT_CUDA_CALLGRAPH"
	.align	4
	.sectionentsize	8
	.align		4
        /*0000*/ 	.word	0x00000000
	.align		4
        /*0004*/ 	.word	0xffffffff
	.align		4
        /*0008*/ 	.word	0x00000000
	.align		4
        /*000c*/ 	.word	0xfffffffe
	.align		4
        /*0010*/ 	.word	0x00000000
	.align		4
        /*0014*/ 	.word	0xfffffffd
	.align		4
        /*0018*/ 	.word	0x00000000
	.align		4
        /*001c*/ 	.word	0xfffffffc


//--------------------- .text._Z26convert_nv12_to_bgr_kernelPKhS0_iiiPhi --------------------------
	.section	.text._Z26convert_nv12_to_bgr_kernelPKhS0_iiiPhi,"ax",@progbits
	.align	128
.text._Z26convert_nv12_to_bgr_kernelPKhS0_iiiPhi:
        .type           _Z26convert_nv12_to_bgr_kernelPKhS0_iiiPhi,@function
        .size           _Z26convert_nv12_to_bgr_kernelPKhS0_iiiPhi,(.L_x_1 - _Z26convert_nv12_to_bgr_kernelPKhS0_iiiPhi)
        .other          _Z26convert_nv12_to_bgr_kernelPKhS0_iiiPhi,@"STO_CUDA_ENTRY STV_DEFAULT"
_Z26convert_nv12_to_bgr_kernelPKhS0_iiiPhi:
[----:B------:R-:W-:Y:S01]  /*0000*/  LDC R1, c[0x0][0x37c] ;  /* 0x0000df00ff017b82 */ /* 0x000fe20000000800 */
[----:B------:R-:W0:Y:S01]  /*0010*/  S2R R0, SR_CTAID.X ;  /* 0x0000000000007919 */ /* 0x000e220000002500 */
[----:B------:R-:W0:Y:S01]  /*0020*/  LDCU UR4, c[0x0][0x360] ;  /* 0x00006c00ff0477ac */ /* 0x000e220008000800 */
[----:B------:R-:W0:Y:S01]  /*0030*/  S2R R3, SR_TID.X ;  /* 0x0000000000037919 */ /* 0x000e220000002100 */
[----:B------:R-:W1:Y:S01]  /*0040*/  LDCU UR5, c[0x0][0x3a8] ;  /* 0x00007500ff0577ac */ /* 0x000e620008000800 */
[----:B0-----:R-:W-:-:S05]  /*0050*/  IMAD R0, R0, UR4, R3 ;  /* 0x0000000400007c24 */ /* 0x001fca000f8e0203 */
[----:B-1----:R-:W-:-:S13]  /*0060*/  ISETP.GE.AND P0, PT, R0, UR5, PT ;  /* 0x0000000500007c0c */ /* 0x002fda000bf06270 */
[----:B------:R-:W-:Y:S05]  /*0070*/  @P0 EXIT ;  /* 0x000000000000094d */ /* 0x000fea0003800000 */
[----:B------:R-:W0:Y:S01]  /*0080*/  LDC R7, c[0x0][0x390] ;  /* 0x0000e400ff077b82 */ /* 0x000e220000000800 */
[----:B------:R-:W1:Y:S01]  /*0090*/  LDCU UR6, c[0x0][0x398] ;  /* 0x00007300ff0677ac */ /* 0x000e620008000800 */
[----:B------:R-:W2:Y:S01]  /*00a0*/  LDCU.128 UR8, c[0x0][0x380] ;  /* 0x00007000ff0877ac */ /* 0x000ea20008000c00 */
[----:B------:R-:W3:Y:S01]  /*00b0*/  LDCU.64 UR4, c[0x0][0x358] ;  /* 0x00006b00ff0477ac */ /* 0x000ee20008000a00 */
[----:B0-----:R-:W-:-:S04]  /*00c0*/  IABS R5, R7 ;  /* 0x0000000700057213 */ /* 0x001fc80000000000 */
[----:B------:R-:W0:Y:S08]  /*00d0*/  I2F.RP R4, R5 ;  /* 0x0000000500047306 */ /* 0x000e300000209400 */
[----:B0-----:R-:W0:Y:S02]  /*00e0*/  MUFU.RCP R4, R4 ;  /* 0x0000000400047308 */ /* 0x001e240000001000 */
[----:B0-----:R-:W-:-:S06]  /*00f0*/  VIADD R2, R4, 0xffffffe ;  /* 0x0ffffffe04027836 */ /* 0x001fcc0000000000 */
[----:B------:R0:W4:Y:S02]  /*0100*/  F2I.FTZ.U32.TRUNC.NTZ R3, R2 ;  /* 0x0000000200037305 */ /* 0x000124000021f000 */
[----:B0-----:R-:W-:Y:S02]  /*0110*/  IMAD.MOV.U32 R2, RZ, RZ, RZ ;  /* 0x000000ffff027224 */ /* 0x001fe400078e00ff */
[----:B----4-:R-:W-:-:S04]  /*0120*/  IMAD.MOV R6, RZ, RZ, -R3 ;  /* 0x000000ffff067224 */ /* 0x010fc800078e0a03 */
[----:B------:R-:W-:Y:S01]  /*0130*/  IMAD R9, R6, R5, RZ ;  /* 0x0000000506097224 */ /* 0x000fe200078e02ff */
[----:B------:R-:W-:-:S03]  /*0140*/  IABS R6, R0 ;  /* 0x0000000000067213 */ /* 0x000fc60000000000 */
[----:B------:R-:W-:Y:S01]  /*0150*/  IMAD.HI.U32 R3, R3, R9, R2 ;  /* 0x0000000903037227 */ /* 0x000fe200078e0002 */
[----:B------:R-:W-:-:S04]  /*0160*/  LOP3.LUT R2, R0, R7, RZ, 0x3c, !PT ;  /* 0x0000000700027212 */ /* 0x000fc800078e3cff */
[----:B------:R-:W-:Y:S01]  /*0170*/  ISETP.GE.AND P1, PT, R2, RZ, PT ;  /* 0x000000ff0200720c */ /* 0x000fe20003f26270 */
[----:B------:R-:W-:-:S04]  /*0180*/  IMAD.HI.U32 R3, R3, R6, RZ ;  /* 0x0000000603037227 */ /* 0x000fc800078e00ff */
[----:B------:R-:W-:-:S04]  /*0190*/  IMAD.MOV R4, RZ, RZ, -R3 ;  /* 0x000000ffff047224 */ /* 0x000fc800078e0a03 */
[----:B------:R-:W-:-:S05]  /*01a0*/  IMAD R4, R5, R4, R6 ;  /* 0x0000000405047224 */ /* 0x000fca00078e0206 */
[----:B------:R-:W-:-:S13]  /*01b0*/  ISETP.GT.U32.AND P2, PT, R5, R4, PT ;  /* 0x000000040500720c */ /* 0x000fda0003f44070 */
[----:B------:R-:W-:Y:S02]  /*01c0*/  @!P2 IMAD.IADD R4, R4, 0x1, -R5 ;  /* 0x000000010404a824 */ /* 0x000fe400078e0a05 */
[----:B------:R-:W-:Y:S01]  /*01d0*/  @!P2 VIADD R3, R3, 0x1 ;  /* 0x000000010303a836 */ /* 0x000fe20000000000 */
[----:B------:R-:W-:Y:S02]  /*01e0*/  ISETP.NE.AND P2, PT, R7, RZ, PT ;  /* 0x000000ff0700720c */ /* 0x000fe40003f45270 */
[----:B------:R-:W-:-:S13]  /*01f0*/  ISETP.GE.U32.AND P0, PT, R4, R5, PT ;  /* 0x000000050400720c */ /* 0x000fda0003f06070 */
[----:B------:R-:W-:-:S04]  /*0200*/  @P0 VIADD R3, R3, 0x1 ;  /* 0x0000000103030836 */ /* 0x000fc80000000000 */
[----:B------:R-:W-:Y:S01]  /*0210*/  @!P1 IMAD.MOV R3, RZ, RZ, -R3 ;  /* 0x000000ffff039224 */ /* 0x000fe200078e0a03 */
[----:B------:R-:W-:-:S04]  /*0220*/  @!P2 LOP3.LUT R3, RZ, R7, RZ, 0x33, !PT ;  /* 0x00000007ff03a212 */ /* 0x000fc800078e33ff */
[--C-:B------:R-:W-:Y:S01]  /*0230*/  SHF.R.S32.HI R4, RZ, 0x1, R3.reuse ;  /* 0x00000001ff047819 */ /* 0x100fe20000011403 */
[----:B------:R-:W-:-:S04]  /*0240*/  IMAD.MOV R2, RZ, RZ, -R3 ;  /* 0x000000ffff027224 */ /* 0x000fc800078e0a03 */
[----:B------:R-:W-:-:S04]  /*0250*/  IMAD R2, R7, R2, R0 ;  /* 0x0000000207027224 */ /* 0x000fc800078e0200 */
[----:B-1----:R-:W-:Y:S01]  /*0260*/  IMAD R3, R3, UR6, R2 ;  /* 0x0000000603037c24 */ /* 0x002fe2000f8e0202 */
[----:B------:R-:W-:-:S04]  /*0270*/  LOP3.LUT R5, R2, 0xfffffffe, RZ, 0xc0, !PT ;  /* 0xfffffffe02057812 */ /* 0x000fc800078ec0ff */
[C---:B--2---:R-:W-:Y:S01]  /*0280*/  IADD3 R2, P0, PT, R3.reuse, UR8, RZ ;  /* 0x0000000803027c10 */ /* 0x044fe2000ff1e0ff */
[----:B------:R-:W-:Y:S01]  /*0290*/  IMAD R5, R4, UR6, R5 ;  /* 0x0000000604057c24 */ /* 0x000fe2000f8e0205 */
[----:B------:R-:W0:Y:S02]  /*02a0*/  LDCU.64 UR6, c[0x0][0x3a0] ;  /* 0x00007400ff0677ac */ /* 0x000e240008000a00 */
[----:B------:R-:W-:Y:S02]  /*02b0*/  LEA.HI.X.SX32 R3, R3, UR9, 0x1, P0 ;  /* 0x0000000903037c11 */ /* 0x000fe400080f0eff */
[----:B------:R-:W-:-:S03]  /*02c0*/  IADD3 R4, P1, PT, R5, UR10, RZ ;  /* 0x0000000a05047c10 */ /* 0x000fc6000ff3e0ff */
[----:B---3--:R-:W2:Y:S01]  /*02d0*/  LDG.E.U8 R6, desc[UR4][R2.64] ;  /* 0x0000000402067981 */ /* 0x008ea2000c1e1100 */
[----:B------:R-:W-:-:S05]  /*02e0*/  LEA.HI.X.SX32 R5, R5, UR11, 0x1, P1 ;  /* 0x0000000b05057c11 */ /* 0x000fca00088f0eff */
[----:B------:R-:W3:Y:S01]  /*02f0*/  LDG.E.U8 R7, desc[UR4][R4.64] ;  /* 0x0000000404077981 */ /* 0x000ee2000c1e1100 */
[----:B------:R-:W-:Y:S01]  /*0300*/  IMAD R0, R0, 0x3, RZ ;  /* 0x0000000300007824 */ /* 0x000fe200078e02ff */
[----:B--2---:R-:W-:Y:S02]  /*0310*/  I2FP.F32.U32 R6, R6 ;  /* 0x0000000600067245 */ /* 0x004fe40000201000 */
[----:B---3--:R-:W-:-:S03]  /*0320*/  I2FP.F32.U32 R7, R7 ;  /* 0x0000000700077245 */ /* 0x008fc60000201000 */
[----:B------:R-:W-:Y:S02]  /*0330*/  FADD R6, R6, -16 ;  /* 0xc180000006067421 */ /* 0x000fe40000000000 */
[----:B------:R-:W-:-:S04]  /*0340*/  FADD R7, R7, -128 ;  /* 0xc300000007077421 */ /* 0x000fc80000000000 */
[----:B------:R-:W-:-:S04]  /*0350*/  FMUL R7, R7, 2.0179998874664306641 ;  /* 0x400126e907077820 */ /* 0x000fc80000400000 */
[----:B------:R-:W-:-:S05]  /*0360*/  FFMA R6, R6, 1.1640000343322753906, R7 ;  /* 0x3f94fdf406067823 */ /* 0x000fca0000000007 */
[C---:B------:R-:W-:Y:S02]  /*0370*/  FSETP.GEU.AND P0, PT, R6.reuse, RZ, PT ;  /* 0x000000ff0600720b */ /* 0x040fe40003f0e000 */
[----:B------:R-:W-:-:S04]  /*0380*/  FMNMX.NAN R6, R6, 255, PT ;  /* 0x437f000006067809 */ /* 0x000fc80003820000 */
[----:B------:R-:W-:-:S04]  /*0390*/  FSEL R8, R6, RZ, P0 ;  /* 0x000000ff06087208 */ /* 0x000fc80000000000 */
[----:B------:R-:W1:Y:S01]  /*03a0*/  F2I.U32.TRUNC.NTZ R9, R8 ;  /* 0x0000000800097305 */ /* 0x000e62000020f000 */
[----:B0-----:R-:W-:-:S04]  /*03b0*/  IADD3 R6, P0, PT, R0, UR6, RZ ;  /* 0x0000000600067c10 */ /* 0x001fc8000ff1e0ff */
[----:B------:R-:W-:-:S05]  /*03c0*/  LEA.HI.X.SX32 R7, R0, UR7, 0x1, P0 ;  /* 0x0000000700077c11 */ /* 0x000fca00080f0eff */
[----:B-1----:R0:W-:Y:S04]  /*03d0*/  STG.E.U8 desc[UR4][R6.64], R9 ;  /* 0x0000000906007986 */ /* 0x0021e8000c101104 */
[----:B------:R-:W2:Y:S04]  /*03e0*/  LDG.E.U8 R10, desc[UR4][R4.64+0x1] ;  /* 0x00000104040a7981 */ /* 0x000ea8000c1e1100 */
[----:B------:R-:W3:Y:S04]  /*03f0*/  LDG.E.U8 R0, desc[UR4][R2.64] ;  /* 0x0000000402007981 */ /* 0x000ee8000c1e1100 */
[----:B------:R-:W4:Y:S01]  /*0400*/  LDG.E.U8 R11, desc[UR4][R4.64] ;  /* 0x00000004040b7981 */ /* 0x000f22000c1e1100 */
[----:B--2---:R-:W-:-:S02]  /*0410*/  I2FP.F32.U32 R10, R10 ;  /* 0x0000000a000a7245 */ /* 0x004fc40000201000 */
[----:B---3--:R-:W-:-:S03]  /*0420*/  I2FP.F32.U32 R0, R0 ;  /* 0x0000000000007245 */ /* 0x008fc60000201000 */
[----:B------:R-:W-:Y:S01]  /*0430*/  FADD R10, R10, -128 ;  /* 0xc30000000a0a7421 */ /* 0x000fe20000000000 */
[----:B----4-:R-:W-:Y:S01]  /*0440*/  I2FP.F32.U32 R12, R11 ;  /* 0x0000000b000c7245 */ /* 0x010fe20000201000 */
[----:B------:R-:W-:Y:S02]  /*0450*/  FADD R0, R0, -16 ;  /* 0xc180000000007421 */ /* 0x000fe40000000000 */
[----:B------:R-:W-:Y:S02]  /*0460*/  FMUL R11, R10, -0.81300002336502075195 ;  /* 0xbf5020c50a0b7820 */ /* 0x000fe40000400000 */
[----:B------:R-:W-:Y:S02]  /*0470*/  FADD R13, R12, -128 ;  /* 0xc30000000c0d7421 */ /* 0x000fe40000000000 */
[----:B------:R-:W-:-:S04]  /*0480*/  FFMA R0, R0, 1.1640000343322753906, R11 ;  /* 0x3f94fdf400007823 */ /* 0x000fc8000000000b */
[----:B------:R-:W-:-:S05]  /*0490*/  FFMA R0, R13, -0.39100000262260437012, R0 ;  /* 0xbec831270d007823 */ /* 0x000fca0000000000 */
[C---:B------:R-:W-:Y:S02]  /*04a0*/  FSETP.GEU.AND P0, PT, R0.reuse, RZ, PT ;  /* 0x000000ff0000720b */ /* 0x040fe40003f0e000 */
[----:B------:R-:W-:-:S04]  /*04b0*/  FMNMX.NAN R0, R0, 255, PT ;  /* 0x437f000000007809 */ /* 0x000fc80003820000 */
[----:B------:R-:W-:-:S04]  /*04c0*/  FSEL R0, R0, RZ, P0 ;  /* 0x000000ff00007208 */ /* 0x000fc80000000000 */
[----:B0-----:R-:W0:Y:S02]  /*04d0*/  F2I.U32.TRUNC.NTZ R9, R0 ;  /* 0x0000000000097305 */ /* 0x001e24000020f000 */
[----:B0-----:R-:W-:Y:S04]  /*04e0*/  STG.E.U8 desc[UR4][R6.64+0x1], R9 ;  /* 0x0000010906007986 */ /* 0x001fe8000c101104 */
[----:B------:R-:W2:Y:S04]  /*04f0*/  LDG.E.U8 R4, desc[UR4][R4.64+0x1] ;  /* 0x0000010404047981 */ /* 0x000ea8000c1e1100 */
[----:B------:R-:W3:Y:S01]  /*0500*/  LDG.E.U8 R2, desc[UR4][R2.64] ;  /* 0x0000000402027981 */ /* 0x000ee2000c1e1100 */
[----:B--2---:R-:W-:-:S02]  /*0510*/  I2FP.F32.U32 R10, R4 ;  /* 0x00000004000a7245 */ /* 0x004fc40000201000 */
[----:B---3--:R-:W-:-:S03]  /*0520*/  I2FP.F32.U32 R8, R2 ;  /* 0x0000000200087245 */ /* 0x008fc60000201000 */
[----:B------:R-:W-:Y:S02]  /*0530*/  FADD R10, R10, -128 ;  /* 0xc30000000a0a7421 */ /* 0x000fe40000000000 */
[----:B------:R-:W-:Y:S02]  /*0540*/  FADD R8, R8, -16 ;  /* 0xc180000008087421 */ /* 0x000fe40000000000 */
[----:B------:R-:W-:-:S04]  /*0550*/  FMUL R11, R10, 1.5959999561309814453 ;  /* 0x3fcc49ba0a0b7820 */ /* 0x000fc80000400000 */
[----:B------:R-:W-:-:S05]  /*0560*/  FFMA R8, R8, 1.1640000343322753906, R11 ;  /* 0x3f94fdf408087823 */ /* 0x000fca000000000b */
[C---:B------:R-:W-:Y:S02]  /*0570*/  FSETP.GEU.AND P0, PT, R8.reuse, RZ, PT ;  /* 0x000000ff0800720b */ /* 0x040fe40003f0e000 */
[----:B------:R-:W-:-:S04]  /*0580*/  FMNMX.NAN R8, R8, 255, PT ;  /* 0x437f000008087809 */ /* 0x000fc80003820000 */
[----:B------:R-:W-:-:S04]  /*0590*/  FSEL R8, R8, RZ, P0 ;  /* 0x000000ff08087208 */ /* 0x000fc80000000000 */
[----:B------:R-:W0:Y:S02]  /*05a0*/  F2I.U32.TRUNC.NTZ R5, R8 ;  /* 0x0000000800057305 */ /* 0x000e24000020f000 */
[----:B0-----:R-:W-:Y:S01]  /*05b0*/  STG.E.U8 desc[UR4][R6.64+0x2], R5 ;  /* 0x0000020506007986 */ /* 0x001fe2000c101104 */
[----:B------:R-:W-:Y:S05]  /*05c0*/  EXIT ;  /* 0x000000000000794d */ /* 0x000fea0003800000 */
.L_x_0:
[----:B------:R-:W-:-:S00]  /*05d0*/  BRA `(.L_x_0) ;  /* 0xfffffffc00fc7947 */ /* 0x000fc0000383ffff */
[----:B------:R-:W-:-:S00]  /*05e0*/  NOP ;  /* 0x0000000000007918 */ /* 0x000fc00000000000 */
        /* <DEDUP_REMOVED lines=9> */
.L_x_1:


//--------------------- .nv.shared.reserved.0     --------------------------
	.section	.nv.shared.reserved.0,"aw",@nobits
	.weak		__nv_reservedSMEM_offset_0_alias
	.size		__nv_reservedSMEM_offset_0_alias, 0, 64
	.other		__nv_reservedSMEM_offset_0_alias,@"STO_CUDA_RESERVED_SHARED STV_DEFAULT"
__nv_reservedSMEM_offset_0_alias:
	.zero		0
	.zero		64


//--------------------- .nv.constant0._Z26convert_nv12_to_bgr_kernelPKhS0_iiiPhi --------------------------
	.section	.nv.constant0._Z26convert_nv12_to_bgr_kernelPKhS0_iiiPhi,"a",@progbits
	.sectionflags	@""
	.align	4
.nv.constant0._Z26convert_nv12_to_bgr_kernelPKhS0_iiiPhi:
	.zero		940


//--------------------- SYMBOLS --------------------------

	.type		.nv.reservedSmem.offset0,@object
	.size		.nv.reservedSmem.offset0,0x4
